//
// Generated by NVIDIA NVVM Compiler
//
// Compiler Build ID: CL-36424714
// Cuda compilation tools, release 13.0, V13.0.88
// Based on NVVM 20.0.0
//

.version 9.0
.target sm_100
.address_size 64

	// .globl	_Z14distanceKernelPffl

.visible .entry _Z14distanceKernelPffl(
	.param .u64 .ptr .align 1 _Z14distanceKernelPffl_param_0,
	.param .f32 _Z14distanceKernelPffl_param_1,
	.param .u64 _Z14distanceKernelPffl_param_2
)
{
	.reg .b32 	%r<5>;
	.reg .b32 	%f<7>;
	.reg .b64 	%rd<7>;
	.reg .b64 	%fd<4>;

	ld.param.u64 	%rd1, [_Z14distanceKernelPffl_param_0];
	ld.param.f32 	%f1, [_Z14distanceKernelPffl_param_1];
	ld.param.u64 	%rd2, [_Z14distanceKernelPffl_param_2];
	cvta.to.global.u64 	%rd3, %rd1;
	mov.u32 	%r1, %ctaid.x;
	mov.u32 	%r2, %ntid.x;
	mov.u32 	%r3, %tid.x;
	mad.lo.s32 	%r4, %r1, %r2, %r3;
	cvt.rn.f32.s32 	%f2, %r4;
	cvt.f64.f32 	%fd1, %f2;
	add.s64 	%rd4, %rd2, -1;
	cvt.rn.f64.s64 	%fd2, %rd4;
	div.rn.f64 	%fd3, %fd1, %fd2;
	cvt.rn.f32.f64 	%f3, %fd3;
	sub.f32 	%f4, %f1, %f3;
	mul.f32 	%f5, %f4, %f4;
	sqrt.rn.f32 	%f6, %f5;
	mul.wide.s32 	%rd5, %r4, 4;
	add.s64 	%rd6, %rd3, %rd5;
	st.global.f32 	[%rd6], %f6;
	ret;

}


// ===== COMPILED SASS (sm_100) =====

	.target	sm_100

	.elftype	@"ET_EXEC"


//--------------------- .note.nv.tkinfo           --------------------------
	.section	.note.nv.tkinfo,"",@"SHT_NOTE"
	.sectionflags	@"SHF_NOTE_NV_TKINFO"
	.tkinfo
        /*0018*/ 	.word	0x00000002
        /*0030*/ 	.string	""
        /*0030*/ 	.string	"ptxas"
        /*0030*/ 	.string	"Cuda compilation tools, release 13.0, V13.0.88"
        /*0030*/ 	.string	"Build cuda_13.0.r13.0/compiler.36424714_0"
        /*0030*/ 	.string	"-arch sm_100 -m 64 "



//--------------------- .note.nv.cuinfo           --------------------------
	.section	.note.nv.cuinfo,"",@"SHT_NOTE"
	.sectionflags	@"SHF_NOTE_NV_CUINFO"
        /*0018*/ 	.short	0x0002
        /*001a*/ 	.short	0x0064
        /*001c*/ 	.short	0x0082
	.zero		2


//--------------------- .nv.info                  --------------------------
	.section	.nv.info,"",@"SHT_CUDA_INFO"
	.align	4


	//----- nvinfo : EIATTR_REGCOUNT
	.align		4
        /*0000*/ 	.byte	0x04, 0x2f
        /*0002*/ 	.short	(.L_1 - .L_0)
	.align		4
.L_0:
        /*0004*/ 	.word	index@(_Z14distanceKernelPffl)
        /*0008*/ 	.word	0x00000019


	//----- nvinfo : EIATTR_FRAME_SIZE
	.align		4
.L_1:
        /*000c*/ 	.byte	0x04, 0x11
        /*000e*/ 	.short	(.L_3 - .L_2)
	.align		4
.L_2:
        /*0010*/ 	.word	index@($__internal_1_$__cuda_sm20_sqrt_rn_f32_slowpath)
        /*0014*/ 	.word	0x00000000


	//----- nvinfo : EIATTR_FRAME_SIZE
	.align		4
.L_3:
        /*0018*/ 	.byte	0x04, 0x11
        /*001a*/ 	.short	(.L_5 - .L_4)
	.align		4
.L_4:
        /*001c*/ 	.word	index@($__internal_0_$__cuda_sm20_div_rn_f64_full)
        /*0020*/ 	.word	0x00000000


	//----- nvinfo : EIATTR_FRAME_SIZE
	.align		4
.L_5:
        /*0024*/ 	.byte	0x04, 0x11
        /*0026*/ 	.short	(.L_7 - .L_6)
	.align		4
.L_6:
        /*0028*/ 	.word	index@(_Z14distanceKernelPffl)
        /*002c*/ 	.word	0x00000000


	//----- nvinfo : EIATTR_MIN_STACK_SIZE
	.align		4
.L_7:
        /*0030*/ 	.byte	0x04, 0x12
        /*0032*/ 	.short	(.L_9 - .L_8)
	.align		4
.L_8:
        /*0034*/ 	.word	index@(_Z14distanceKernelPffl)
        /*0038*/ 	.word	0x00000000
.L_9:


//--------------------- .nv.compat                --------------------------
	.section	.nv.compat,"",@"SHT_CUDA_COMPAT_INFO"
	.align	4
        /*0000*/ 	.byte	0x02, 0x09, 0x00, 0x00, 0x02, 0x02, 0x01, 0x00, 0x02, 0x05, 0x05, 0x00, 0x03, 0x07, 0x01, 0x01
        /*0010*/ 	.byte	0x02, 0x03, 0x00, 0x00, 0x02, 0x06, 0x01, 0x00, 0x04, 0x0b, 0x08, 0x00, 0x01, 0x00, 0x00, 0x00
        /*0020*/ 	.byte	0x00, 0x00, 0x00, 0x00


//--------------------- .nv.info._Z14distanceKernelPffl --------------------------
	.section	.nv.info._Z14distanceKernelPffl,"",@"SHT_CUDA_INFO"
	.sectionflags	@""
	.align	4


	//----- nvinfo : EIATTR_CUDA_API_VERSION
	.align		4
        /*0000*/ 	.byte	0x04, 0x37
        /*0002*/ 	.short	(.L_11 - .L_10)
.L_10:
        /*0004*/ 	.word	0x00000082


	//----- nvinfo : EIATTR_KPARAM_INFO
	.align		4
.L_11:
        /*0008*/ 	.byte	0x04, 0x17
        /*000a*/ 	.short	(.L_13 - .L_12)
.L_12:
        /*000c*/ 	.word	0x00000000
        /*0010*/ 	.short	0x0002
        /*0012*/ 	.short	0x0010
        /*0014*/ 	.byte	0x00, 0xf0, 0x21, 0x00


	//----- nvinfo : EIATTR_KPARAM_INFO
	.align		4
.L_13:
        /*0018*/ 	.byte	0x04, 0x17
        /*001a*/ 	.short	(.L_15 - .L_14)
.L_14:
        /*001c*/ 	.word	0x00000000
        /*0020*/ 	.short	0x0001
        /*0022*/ 	.short	0x0008
        /*0024*/ 	.byte	0x00, 0xf0, 0x11, 0x00


	//----- nvinfo : EIATTR_KPARAM_INFO
	.align		4
.L_15:
        /*0028*/ 	.byte	0x04, 0x17
        /*002a*/ 	.short	(.L_17 - .L_16)
.L_16:
        /*002c*/ 	.word	0x00000000
        /*0030*/ 	.short	0x0000
        /*0032*/ 	.short	0x0000
        /*0034*/ 	.byte	0x00, 0xf5, 0x21, 0x00


	//----- nvinfo : EIATTR_SPARSE_MMA_MASK
	.align		4
.L_17:
        /*0038*/ 	.byte	0x03, 0x50
        /*003a*/ 	.short	0x0000


	//----- nvinfo : EIATTR_MAXREG_COUNT
	.align		4
        /*003c*/ 	.byte	0x03, 0x1b
        /*003e*/ 	.short	0x00ff


	//----- nvinfo : EIATTR_MERCURY_ISA_VERSION
	.align		4
        /*0040*/ 	.byte	0x03, 0x5f
        /*0042*/ 	.short	0x0101


	//----- nvinfo : EIATTR_VRC_CTA_INIT_COUNT
	.align		4
        /*0044*/ 	.byte	0x02, 0x4a
	.zero		1
	.zero		1


	//----- nvinfo : EIATTR_EXIT_INSTR_OFFSETS
	.align		4
        /*0048*/ 	.byte	0x04, 0x1c
        /*004a*/ 	.short	(.L_19 - .L_18)


	//   ....[0]....
.L_18:
        /*004c*/ 	.word	0x00000340


	//----- nvinfo : EIATTR_CRS_STACK_SIZE
	.align		4
.L_19:
        /*0050*/ 	.byte	0x04, 0x1e
        /*0052*/ 	.short	(.L_21 - .L_20)
.L_20:
        /*0054*/ 	.word	0x00000000


	//----- nvinfo : EIATTR_CBANK_PARAM_SIZE
	.align		4
.L_21:
        /*0058*/ 	.byte	0x03, 0x19
        /*005a*/ 	.short	0x0018


	//----- nvinfo : EIATTR_PARAM_CBANK
	.align		4
        /*005c*/ 	.byte	0x04, 0x0a
        /*005e*/ 	.short	(.L_23 - .L_22)
	.align		4
.L_22:
        /*0060*/ 	.word	index@(.nv.constant0._Z14distanceKernelPffl)
        /*0064*/ 	.short	0x0380
        /*0066*/ 	.short	0x0018


	//----- nvinfo : EIATTR_SW_WAR
	.align		4
.L_23:
        /*0068*/ 	.byte	0x04, 0x36
        /*006a*/ 	.short	(.L_25 - .L_24)
.L_24:
        /*006c*/ 	.word	0x00000008
.L_25:


//--------------------- .nv.callgraph             --------------------------
	.section	.nv.callgraph,"",@"SHT_CUDA_CALLGRAPH"
	.align	4
	.sectionentsize	8
	.align		4
        /*0000*/ 	.word	0x00000000
	.align		4
        /*0004*/ 	.word	0xffffffff
	.align		4
        /*0008*/ 	.word	0x00000000
	.align		4
        /*000c*/ 	.word	0xfffffffe
	.align		4
        /*0010*/ 	.word	0x00000000
	.align		4
        /*0014*/ 	.word	0xfffffffd
	.align		4
        /*0018*/ 	.word	0x00000000
	.align		4
        /*001c*/ 	.word	0xfffffffc


//--------------------- .text._Z14distanceKernelPffl --------------------------
	.section	.text._Z14distanceKernelPffl,"ax",@progbits
	.align	128
        .global         _Z14distanceKernelPffl
        .type           _Z14distanceKernelPffl,@function
        .size           _Z14distanceKernelPffl,(.L_x_13 - _Z14distanceKernelPffl)
        .other          _Z14distanceKernelPffl,@"STO_CUDA_ENTRY STV_DEFAULT"
_Z14distanceKernelPffl:
.text._Z14distanceKernelPffl:
[----:B------:R-:W-:Y:S01]  /*0000*/  LDC R1, c[0x0][0x37c] ;  /* 0x0000df00ff017b82 */ /* 0x000fe20000000800 */
[----:B------:R-:W0:Y:S01]  /*0010*/  LDCU.64 UR4, c[0x0][0x390] ;  /* 0x00007200ff0477ac */ /* 0x000e220008000a00 */
[----:B------:R-:W1:Y:S06]  /*0020*/  S2R R11, SR_TID.X ;  /* 0x00000000000b7919 */ /* 0x000e6c0000002100 */
[----:B------:R-:W1:Y:S01]  /*0030*/  LDC R0, c[0x0][0x360] ;  /* 0x0000d800ff007b82 */ /* 0x000e620000000800 */
[----:B------:R-:W-:Y:S01]  /*0040*/  IMAD.MOV.U32 R2, RZ, RZ, 0x1 ;  /* 0x00000001ff027424 */ /* 0x000fe200078e00ff */
[----:B------:R-:W-:Y:S01]  /*0050*/  BSSY.RECONVERGENT B0, `(.L_x_0) ;  /* 0x0000019000007945 */ /* 0x000fe20003800200 */
[----:B0-----:R-:W-:-:S04]  /*0060*/  UIADD3 UR4, UP0, UPT, UR4, -0x1, URZ ;  /* 0xffffffff04047890 */ /* 0x001fc8000ff1e0ff */
[----:B------:R-:W-:-:S09]  /*0070*/  UIADD3.X UR5, UPT, UPT, UR5, -0x1, URZ, UP0, !UPT ;  /* 0xffffffff05057890 */ /* 0x000fd200087fe4ff */
[----:B------:R-:W0:Y:S01]  /*0080*/  I2F.F64.S64 R6, UR4 ;  /* 0x0000000400067d12 */ /* 0x000e220008301c00 */
[----:B------:R-:W1:Y:S07]  /*0090*/  S2UR UR4, SR_CTAID.X ;  /* 0x00000000000479c3 */ /* 0x000e6e0000002500 */
[----:B0-----:R-:W0:Y:S02]  /*00a0*/  MUFU.RCP64H R3, R7 ;  /* 0x0000000700037308 */ /* 0x001e240000001800 */
[----:B0-----:R-:W-:-:S08]  /*00b0*/  DFMA R4, -R6, R2, 1 ;  /* 0x3ff000000604742b */ /* 0x001fd00000000102 */
[----:B------:R-:W-:Y:S01]  /*00c0*/  DFMA R8, R4, R4, R4 ;  /* 0x000000040408722b */ /* 0x000fe20000000004 */
[----:B-1----:R-:W-:-:S07]  /*00d0*/  IMAD R4, R0, UR4, R11 ;  /* 0x0000000400047c24 */ /* 0x002fce000f8e020b */
[----:B------:R-:W-:Y:S01]  /*00e0*/  DFMA R2, R2, R8, R2 ;  /* 0x000000080202722b */ /* 0x000fe20000000002 */
[----:B------:R-:W-:-:S07]  /*00f0*/  I2FP.F32.S32 R8, R4 ;  /* 0x0000000400087245 */ /* 0x000fce0000201400 */
[----:B------:R-:W-:Y:S01]  /*0100*/  DFMA R10, -R6, R2, 1 ;  /* 0x3ff00000060a742b */ /* 0x000fe20000000102 */
[----:B------:R-:W0:Y:S07]  /*0110*/  F2F.F64.F32 R8, R8 ;  /* 0x0000000800087310 */ /* 0x000e2e0000201800 */
[----:B------:R-:W-:-:S08]  /*0120*/  DFMA R2, R2, R10, R2 ;  /* 0x0000000a0202722b */ /* 0x000fd00000000002 */
[----:B0-----:R-:W-:Y:S01]  /*0130*/  DMUL R10, R8, R2 ;  /* 0x00000002080a7228 */ /* 0x001fe20000000000 */
[----:B------:R-:W-:-:S07]  /*0140*/  FSETP.GEU.AND P1, PT, |R9|, 6.5827683646048100446e-37, PT ;  /* 0x036000000900780b */ /* 0x000fce0003f2e200 */
[----:B------:R-:W-:-:S08]  /*0150*/  DFMA R12, -R6, R10, R8 ;  /* 0x0000000a060c722b */ /* 0x000fd00000000108 */
[----:B------:R-:W-:-:S10]  /*0160*/  DFMA R2, R2, R12, R10 ;  /* 0x0000000c0202722b */ /* 0x000fd4000000000a */
[----:B------:R-:W-:-:S05]  /*0170*/  FFMA R0, RZ, R7, R3 ;  /* 0x00000007ff007223 */ /* 0x000fca0000000003 */
[----:B------:R-:W-:-:S13]  /*0180*/  FSETP.GT.AND P0, PT, |R0|, 1.469367938527859385e-39, PT ;  /* 0x001000000000780b */ /* 0x000fda0003f04200 */
[----:B------:R-:W-:Y:S05]  /*0190*/  @P0 BRA P1, `(.L_x_1) ;  /* 0x0000000000100947 */ /* 0x000fea0000800000 */
[----:B------:R-:W-:-:S07]  /*01a0*/  MOV R0, 0x1c0 ;  /* 0x000001c000007802 */ /* 0x000fce0000000f00 */
[----:B------:R-:W-:Y:S05]  /*01b0*/  CALL.REL.NOINC `($__internal_0_$__cuda_sm20_div_rn_f64_full) ;  /* 0x0000000000647944 */ /* 0x000fea0003c00000 */
[----:B------:R-:W-:Y:S02]  /*01c0*/  IMAD.MOV.U32 R2, RZ, RZ, R12 ;  /* 0x000000ffff027224 */ /* 0x000fe400078e000c */
[----:B------:R-:W-:-:S07]  /*01d0*/  IMAD.MOV.U32 R3, RZ, RZ, R13 ;  /* 0x000000ffff037224 */ /* 0x000fce00078e000d */
.L_x_1:
[----:B------:R-:W-:Y:S05]  /*01e0*/  BSYNC.RECONVERGENT B0 ;  /* 0x0000000000007941 */ /* 0x000fea0003800200 */
.L_x_0:
[----:B------:R-:W0:Y:S01]  /*01f0*/  LDCU UR4, c[0x0][0x388] ;  /* 0x00007100ff0477ac */ /* 0x000e220008000800 */
[----:B------:R-:W0:Y:S01]  /*0200*/  F2F.F32.F64 R2, R2 ;  /* 0x0000000200027310 */ /* 0x000e220000301000 */
[----:B------:R-:W-:Y:S01]  /*0210*/  BSSY.RECONVERGENT B0, `(.L_x_2) ;  /* 0x000000f000007945 */ /* 0x000fe20003800200 */
[----:B0-----:R-:W-:Y:S01]  /*0220*/  FADD R0, -R2, UR4 ;  /* 0x0000000402007e21 */ /* 0x001fe20008000100 */
[----:B------:R-:W0:Y:S03]  /*0230*/  LDCU.64 UR4, c[0x0][0x358] ;  /* 0x00006b00ff0477ac */ /* 0x000e260008000a00 */
[----:B------:R-:W-:-:S04]  /*0240*/  FMUL R6, R0, R0 ;  /* 0x0000000000067220 */ /* 0x000fc80000400000 */
[----:B------:R-:W-:Y:S01]  /*0250*/  VIADD R0, R6, 0xf3000000 ;  /* 0xf300000006007836 */ /* 0x000fe20000000000 */
[----:B------:R1:W2:Y:S04]  /*0260*/  MUFU.RSQ R5, R6 ;  /* 0x0000000600057308 */ /* 0x0002a80000001400 */
[----:B------:R-:W-:-:S13]  /*0270*/  ISETP.GT.U32.AND P0, PT, R0, 0x727fffff, PT ;  /* 0x727fffff0000780c */ /* 0x000fda0003f04070 */
[----:B012---:R-:W-:Y:S05]  /*0280*/  @!P0 BRA `(.L_x_3) ;  /* 0x00000000000c8947 */ /* 0x007fea0003800000 */
[----:B------:R-:W-:-:S07]  /*0290*/  MOV R8, 0x2b0 ;  /* 0x000002b000087802 */ /* 0x000fce0000000f00 */
[----:B------:R-:W-:Y:S05]  /*02a0*/  CALL.REL.NOINC `($__internal_1_$__cuda_sm20_sqrt_rn_f32_slowpath) ;  /* 0x0000000400987944 */ /* 0x000fea0003c00000 */
[----:B------:R-:W-:Y:S05]  /*02b0*/  BRA `(.L_x_4) ;  /* 0x0000000000107947 */ /* 0x000fea0003800000 */
.L_x_3:
[----:B------:R-:W-:Y:S01]  /*02c0*/  FMUL.FTZ R7, R6, R5 ;  /* 0x0000000506077220 */ /* 0x000fe20000410000 */
[----:B------:R-:W-:-:S03]  /*02d0*/  FMUL.FTZ R2, R5, 0.5 ;  /* 0x3f00000005027820 */ /* 0x000fc60000410000 */
[----:B------:R-:W-:-:S04]  /*02e0*/  FFMA R0, -R7, R7, R6 ;  /* 0x0000000707007223 */ /* 0x000fc80000000106 */
[----:B------:R-:W-:-:S07]  /*02f0*/  FFMA R7, R0, R2, R7 ;  /* 0x0000000200077223 */ /* 0x000fce0000000007 */
.L_x_4:
[----:B------:R-:W-:Y:S05]  /*0300*/  BSYNC.RECONVERGENT B0 ;  /* 0x0000000000007941 */ /* 0x000fea0003800200 */
.L_x_2:
[----:B------:R-:W0:Y:S02]  /*0310*/  LDC.64 R2, c[0x0][0x380] ;  /* 0x0000e000ff027b82 */ /* 0x000e240000000a00 */
[----:B0-----:R-:W-:-:S05]  /*0320*/  IMAD.WIDE R4, R4, 0x4, R2 ;  /* 0x0000000404047825 */ /* 0x001fca00078e0202 */
[----:B------:R-:W-:Y:S01]  /*0330*/  STG.E desc[UR4][R4.64], R7 ;  /* 0x0000000704007986 */ /* 0x000fe2000c101904 */
[----:B------:R-:W-:Y:S05]  /*0340*/  EXIT ;  /* 0x000000000000794d */ /* 0x000fea0003800000 */
        .weak           $__internal_0_$__cuda_sm20_div_rn_f64_full
        .type           $__internal_0_$__cuda_sm20_div_rn_f64_full,@function
        .size           $__internal_0_$__cuda_sm20_div_rn_f64_full,($__internal_1_$__cuda_sm20_sqrt_rn_f32_slowpath - $__internal_0_$__cuda_sm20_div_rn_f64_full)
$__internal_0_$__cuda_sm20_div_rn_f64_full:
[C---:B------:R-:W-:Y:S01]  /*0350*/  FSETP.GEU.AND P0, PT, |R7|.reuse, 1.469367938527859385e-39, PT ;  /* 0x001000000700780b */ /* 0x040fe20003f0e200 */
[----:B------:R-:W-:Y:S01]  /*0360*/  IMAD.MOV.U32 R16, RZ, RZ, 0x1 ;  /* 0x00000001ff107424 */ /* 0x000fe200078e00ff */
[----:B------:R-:W-:Y:S01]  /*0370*/  LOP3.LUT R2, R7, 0x800fffff, RZ, 0xc0, !PT ;  /* 0x800fffff07027812 */ /* 0x000fe200078ec0ff */
[----:B------:R-:W-:Y:S01]  /*0380*/  BSSY.RECONVERGENT B1, `(.L_x_5) ;  /* 0x0000055000017945 */ /* 0x000fe20003800200 */
[C---:B------:R-:W-:Y:S02]  /*0390*/  FSETP.GEU.AND P2, PT, |R9|.reuse, 1.469367938527859385e-39, PT ;  /* 0x001000000900780b */ /* 0x040fe40003f4e200 */
[----:B------:R-:W-:Y:S01]  /*03a0*/  LOP3.LUT R3, R2, 0x3ff00000, RZ, 0xfc, !PT ;  /* 0x3ff0000002037812 */ /* 0x000fe200078efcff */
[----:B------:R-:W-:Y:S01]  /*03b0*/  IMAD.MOV.U32 R2, RZ, RZ, R6 ;  /* 0x000000ffff027224 */ /* 0x000fe200078e0006 */
[----:B------:R-:W-:Y:S02]  /*03c0*/  LOP3.LUT R5, R9, 0x7ff00000, RZ, 0xc0, !PT ;  /* 0x7ff0000009057812 */ /* 0x000fe400078ec0ff */
[----:B------:R-:W-:-:S03]  /*03d0*/  LOP3.LUT R14, R7, 0x7ff00000, RZ, 0xc0, !PT ;  /* 0x7ff00000070e7812 */ /* 0x000fc600078ec0ff */
[----:B------:R-:W-:Y:S01]  /*03e0*/  @!P0 DMUL R2, R6, 8.98846567431157953865e+307 ;  /* 0x7fe0000006028828 */ /* 0x000fe20000000000 */
[----:B------:R-:W-:-:S03]  /*03f0*/  ISETP.GE.U32.AND P1, PT, R5, R14, PT ;  /* 0x0000000e0500720c */ /* 0x000fc60003f26070 */
[----:B------:R-:W-:Y:S01]  /*0400*/  @!P2 LOP3.LUT R12, R7, 0x7ff00000, RZ, 0xc0, !PT ;  /* 0x7ff00000070ca812 */ /* 0x000fe200078ec0ff */
[----:B------:R-:W-:Y:S01]  /*0410*/  @!P2 IMAD.MOV.U32 R18, RZ, RZ, RZ ;  /* 0x000000ffff12a224 */ /* 0x000fe200078e00ff */
[----:B------:R-:W0:Y:S02]  /*0420*/  MUFU.RCP64H R17, R3 ;  /* 0x0000000300117308 */ /* 0x000e240000001800 */
[----:B------:R-:W-:Y:S01]  /*0430*/  @!P2 ISETP.GE.U32.AND P3, PT, R5, R12, PT ;  /* 0x0000000c0500a20c */ /* 0x000fe20003f66070 */
[----:B------:R-:W-:-:S05]  /*0440*/  IMAD.MOV.U32 R12, RZ, RZ, 0x1ca00000 ;  /* 0x1ca00000ff0c7424 */ /* 0x000fca00078e00ff */
[----:B------:R-:W-:-:S04]  /*0450*/  @!P2 SEL R13, R12, 0x63400000, !P3 ;  /* 0x634000000c0da807 */ /* 0x000fc80005800000 */
[----:B------:R-:W-:-:S04]  /*0460*/  @!P2 LOP3.LUT R13, R13, 0x80000000, R9, 0xf8, !PT ;  /* 0x800000000d0da812 */ /* 0x000fc800078ef809 */
[----:B------:R-:W-:Y:S01]  /*0470*/  @!P2 LOP3.LUT R19, R13, 0x100000, RZ, 0xfc, !PT ;  /* 0x001000000d13a812 */ /* 0x000fe200078efcff */
[----:B0-----:R-:W-:-:S08]  /*0480*/  DFMA R10, R16, -R2, 1 ;  /* 0x3ff00000100a742b */ /* 0x001fd00000000802 */
[----:B------:R-:W-:-:S08]  /*0490*/  DFMA R10, R10, R10, R10 ;  /* 0x0000000a0a0a722b */ /* 0x000fd0000000000a */
[----:B------:R-:W-:Y:S01]  /*04a0*/  DFMA R16, R16, R10, R16 ;  /* 0x0000000a1010722b */ /* 0x000fe20000000010 */
[----:B------:R-:W-:Y:S01]  /*04b0*/  SEL R11, R12, 0x63400000, !P1 ;  /* 0x634000000c0b7807 */ /* 0x000fe20004800000 */
[----:B------:R-:W-:-:S03]  /*04c0*/  IMAD.MOV.U32 R10, RZ, RZ, R8 ;  /* 0x000000ffff0a7224 */ /* 0x000fc600078e0008 */
[----:B------:R-:W-:-:S03]  /*04d0*/  LOP3.LUT R11, R11, 0x800fffff, R9, 0xf8, !PT ;  /* 0x800fffff0b0b7812 */ /* 0x000fc600078ef809 */
[----:B------:R-:W-:-:S03]  /*04e0*/  DFMA R20, R16, -R2, 1 ;  /* 0x3ff000001014742b */ /* 0x000fc60000000802 */
[----:B------:R-:W-:-:S05]  /*04f0*/  @!P2 DFMA R10, R10, 2, -R18 ;  /* 0x400000000a0aa82b */ /* 0x000fca0000000812 */
[----:B------:R-:W-:Y:S01]  /*0500*/  DFMA R16, R16, R20, R16 ;  /* 0x000000141010722b */ /* 0x000fe20000000010 */
[----:B------:R-:W-:Y:S02]  /*0510*/  IMAD.MOV.U32 R21, RZ, RZ, R5 ;  /* 0x000000ffff157224 */ /* 0x000fe400078e0005 */
[----:B------:R-:W-:Y:S01]  /*0520*/  IMAD.MOV.U32 R20, RZ, RZ, R14 ;  /* 0x000000ffff147224 */ /* 0x000fe200078e000e */
[----:B------:R-:W-:Y:S02]  /*0530*/  @!P0 LOP3.LUT R20, R3, 0x7ff00000, RZ, 0xc0, !PT ;  /* 0x7ff0000003148812 */ /* 0x000fe400078ec0ff */
[----:B------:R-:W-:Y:S02]  /*0540*/  @!P2 LOP3.LUT R21, R11, 0x7ff00000, RZ, 0xc0, !PT ;  /* 0x7ff000000b15a812 */ /* 0x000fe400078ec0ff */
[----:B------:R-:W-:Y:S01]  /*0550*/  DMUL R18, R16, R10 ;  /* 0x0000000a10127228 */ /* 0x000fe20000000000 */
[----:B------:R-:W-:Y:S01]  /*0560*/  VIADD R22, R20, 0xffffffff ;  /* 0xffffffff14167836 */ /* 0x000fe20000000000 */
[----:B------:R-:W-:-:S04]  /*0570*/  IADD3 R13, PT, PT, R21, -0x1, RZ ;  /* 0xffffffff150d7810 */ /* 0x000fc80007ffe0ff */
[----:B------:R-:W-:Y:S02]  /*0580*/  ISETP.GT.U32.AND P0, PT, R13, 0x7feffffe, PT ;  /* 0x7feffffe0d00780c */ /* 0x000fe40003f04070 */
[----:B------:R-:W-:Y:S02]  /*0590*/  DFMA R14, R18, -R2, R10 ;  /* 0x80000002120e722b */ /* 0x000fe4000000000a */
[----:B------:R-:W-:-:S06]  /*05a0*/  ISETP.GT.U32.OR P0, PT, R22, 0x7feffffe, P0 ;  /* 0x7feffffe1600780c */ /* 0x000fcc0000704470 */
[----:B------:R-:W-:-:S07]  /*05b0*/  DFMA R14, R16, R14, R18 ;  /* 0x0000000e100e722b */ /* 0x000fce0000000012 */
[----:B------:R-:W-:Y:S05]  /*05c0*/  @P0 BRA `(.L_x_6) ;  /* 0x00000000006c0947 */ /* 0x000fea0003800000 */
[----:B------:R-:W-:-:S04]  /*05d0*/  LOP3.LUT R16, R7, 0x7ff00000, RZ, 0xc0, !PT ;  /* 0x7ff0000007107812 */ /* 0x000fc800078ec0ff */
[CC--:B------:R-:W-:Y:S02]  /*05e0*/  VIADDMNMX R8, R5.reuse, -R16.reuse, 0xb9600000, !PT ;  /* 0xb960000005087446 */ /* 0x0c0fe40007800910 */
[----:B------:R-:W-:Y:S02]  /*05f0*/  ISETP.GE.U32.AND P0, PT, R5, R16, PT ;  /* 0x000000100500720c */ /* 0x000fe40003f06070 */
[----:B------:R-:W-:Y:S02]  /*0600*/  VIMNMX R8, PT, PT, R8, 0x46a00000, PT ;  /* 0x46a0000008087848 */ /* 0x000fe40003fe0100 */
[----:B------:R-:W-:-:S05]  /*0610*/  SEL R5, R12, 0x63400000, !P0 ;  /* 0x634000000c057807 */ /* 0x000fca0004000000 */
[----:B------:R-:W-:Y:S02]  /*0620*/  IMAD.IADD R5, R8, 0x1, -R5 ;  /* 0x0000000108057824 */ /* 0x000fe400078e0a05 */
[----:B------:R-:W-:Y:S02]  /*0630*/  IMAD.MOV.U32 R8, RZ, RZ, RZ ;  /* 0x000000ffff087224 */ /* 0x000fe400078e00ff */
[----:B------:R-:W-:-:S06]  /*0640*/  VIADD R9, R5, 0x7fe00000 ;  /* 0x7fe0000005097836 */ /* 0x000fcc0000000000 */
[----:B------:R-:W-:-:S10]  /*0650*/  DMUL R12, R14, R8 ;  /* 0x000000080e0c7228 */ /* 0x000fd40000000000 */
[----:B------:R-:W-:-:S13]  /*0660*/  FSETP.GTU.AND P0, PT, |R13|, 1.469367938527859385e-39, PT ;  /* 0x001000000d00780b */ /* 0x000fda0003f0c200 */
[----:B------:R-:W-:Y:S05]  /*0670*/  @P0 BRA `(.L_x_7) ;  /* 0x0000000000940947 */ /* 0x000fea0003800000 */
[----:B------:R-:W-:Y:S01]  /*0680*/  DFMA R2, R14, -R2, R10 ;  /* 0x800000020e02722b */ /* 0x000fe2000000000a */
[----:B------:R-:W-:-:S09]  /*0690*/  IMAD.MOV.U32 R8, RZ, RZ, RZ ;  /* 0x000000ffff087224 */ /* 0x000fd200078e00ff */
[C---:B------:R-:W-:Y:S02]  /*06a0*/  FSETP.NEU.AND P0, PT, R3.reuse, RZ, PT ;  /* 0x000000ff0300720b */ /* 0x040fe40003f0d000 */
[----:B------:R-:W-:-:S04]  /*06b0*/  LOP3.LUT R7, R3, 0x80000000, R7, 0x48, !PT ;  /* 0x8000000003077812 */ /* 0x000fc800078e4807 */
[----:B------:R-:W-:-:S07]  /*06c0*/  LOP3.LUT R9, R7, R9, RZ, 0xfc, !PT ;  /* 0x0000000907097212 */ /* 0x000fce00078efcff */
[----:B------:R-:W-:Y:S05]  /*06d0*/  @!P0 BRA `(.L_x_7) ;  /* 0x00000000007c8947 */ /* 0x000fea0003800000 */
[----:B------:R-:W-:Y:S01]  /*06e0*/  IMAD.MOV R3, RZ, RZ, -R5 ;  /* 0x000000ffff037224 */ /* 0x000fe200078e0a05 */
[----:B------:R-:W-:Y:S01]  /*06f0*/  DMUL.RP R8, R14, R8 ;  /* 0x000000080e087228 */ /* 0x000fe20000008000 */
[----:B------:R-:W-:Y:S01]  /*0700*/  IMAD.MOV.U32 R2, RZ, RZ, RZ ;  /* 0x000000ffff027224 */ /* 0x000fe200078e00ff */
[----:B------:R-:W-:-:S05]  /*0710*/  IADD3 R5, PT, PT, -R5, -0x43300000, RZ ;  /* 0xbcd0000005057810 */ /* 0x000fca0007ffe1ff */
[----:B------:R-:W-:-:S03]  /*0720*/  DFMA R2, R12, -R2, R14 ;  /* 0x800000020c02722b */ /* 0x000fc6000000000e */
[----:B------:R-:W-:-:S07]  /*0730*/  LOP3.LUT R7, R9, R7, RZ, 0x3c, !PT ;  /* 0x0000000709077212 */ /* 0x000fce00078e3cff */
[----:B------:R-:W-:-:S04]  /*0740*/  FSETP.NEU.AND P0, PT, |R3|, R5, PT ;  /* 0x000000050300720b */ /* 0x000fc80003f0d200 */
[----:B------:R-:W-:Y:S02]  /*0750*/  FSEL R12, R8, R12, !P0 ;  /* 0x0000000c080c7208 */ /* 0x000fe40004000000 */
[----:B------:R-:W-:Y:S01]  /*0760*/  FSEL R13, R7, R13, !P0 ;  /* 0x0000000d070d7208 */ /* 0x000fe20004000000 */
[----:B------:R-:W-:Y:S06]  /*0770*/  BRA `(.L_x_7) ;  /* 0x0000000000547947 */ /* 0x000fec0003800000 */
.L_x_6:
[----:B------:R-:W-:-:S14]  /*0780*/  DSETP.NAN.AND P0, PT, R8, R8, PT ;  /* 0x000000080800722a */ /* 0x000fdc0003f08000 */
[----:B------:R-:W-:Y:S05]  /*0790*/  @P0 BRA `(.L_x_8) ;  /* 0x0000000000440947 */ /* 0x000fea0003800000 */
[----:B------:R-:W-:-:S14]  /*07a0*/  DSETP.NAN.AND P0, PT, R6, R6, PT ;  /* 0x000000060600722a */ /* 0x000fdc0003f08000 */
[----:B------:R-:W-:Y:S05]  /*07b0*/  @P0 BRA `(.L_x_9) ;  /* 0x0000000000300947 */ /* 0x000fea0003800000 */
[----:B------:R-:W-:Y:S01]  /*07c0*/  ISETP.NE.AND P0, PT, R21, R20, PT ;  /* 0x000000141500720c */ /* 0x000fe20003f05270 */
[----:B------:R-:W-:Y:S01]  /*07d0*/  IMAD.MOV.U32 R12, RZ, RZ, 0x0 ;  /* 0x00000000ff0c7424 */ /* 0x000fe200078e00ff */
[----:B------:R-:W-:-:S11]  /*07e0*/  MOV R13, 0xfff80000 ;  /* 0xfff80000000d7802 */ /* 0x000fd60000000f00 */
[----:B------:R-:W-:Y:S05]  /*07f0*/  @!P0 BRA `(.L_x_7) ;  /* 0x0000000000348947 */ /* 0x000fea0003800000 */
[----:B------:R-:W-:Y:S02]  /*0800*/  ISETP.NE.AND P0, PT, R21, 0x7ff00000, PT ;  /* 0x7ff000001500780c */ /* 0x000fe40003f05270 */
[----:B------:R-:W-:Y:S02]  /*0810*/  LOP3.LUT R13, R9, 0x80000000, R7, 0x48, !PT ;  /* 0x80000000090d7812 */ /* 0x000fe400078e4807 */
[----:B------:R-:W-:-:S13]  /*0820*/  ISETP.EQ.OR P0, PT, R20, RZ, !P0 ;  /* 0x000000ff1400720c */ /* 0x000fda0004702670 */
[----:B------:R-:W-:Y:S01]  /*0830*/  @P0 LOP3.LUT R2, R13, 0x7ff00000, RZ, 0xfc, !PT ;  /* 0x7ff000000d020812 */ /* 0x000fe200078efcff */
[----:B------:R-:W-:Y:S02]  /*0840*/  @!P0 IMAD.MOV.U32 R12, RZ, RZ, RZ ;  /* 0x000000ffff0c8224 */ /* 0x000fe400078e00ff */
[----:B------:R-:W-:Y:S02]  /*0850*/  @P0 IMAD.MOV.U32 R12, RZ, RZ, RZ ;  /* 0x000000ffff0c0224 */ /* 0x000fe400078e00ff */
[----:B------:R-:W-:Y:S01]  /*0860*/  @P0 IMAD.MOV.U32 R13, RZ, RZ, R2 ;  /* 0x000000ffff0d0224 */ /* 0x000fe200078e0002 */
[----:B------:R-:W-:Y:S06]  /*0870*/  BRA `(.L_x_7) ;  /* 0x0000000000147947 */ /* 0x000fec0003800000 */
.L_x_9:
[----:B------:R-:W-:Y:S01]  /*0880*/  LOP3.LUT R13, R7, 0x80000, RZ, 0xfc, !PT ;  /* 0x00080000070d7812 */ /* 0x000fe200078efcff */
[----:B------:R-:W-:Y:S01]  /*0890*/  IMAD.MOV.U32 R12, RZ, RZ, R6 ;  /* 0x000000ffff0c7224 */ /* 0x000fe200078e0006 */
[----:B------:R-:W-:Y:S06]  /*08a0*/  BRA `(.L_x_7) ;  /* 0x0000000000087947 */ /* 0x000fec0003800000 */
.L_x_8:
[----:B------:R-:W-:Y:S01]  /*08b0*/  LOP3.LUT R13, R9, 0x80000, RZ, 0xfc, !PT ;  /* 0x00080000090d7812 */ /* 0x000fe200078efcff */
[----:B------:R-:W-:-:S07]  /*08c0*/  IMAD.MOV.U32 R12, RZ, RZ, R8 ;  /* 0x000000ffff0c7224 */ /* 0x000fce00078e0008 */
.L_x_7:
[----:B------:R-:W-:Y:S05]  /*08d0*/  BSYNC.RECONVERGENT B1 ;  /* 0x0000000000017941 */ /* 0x000fea0003800200 */
.L_x_5:
[----:B------:R-:W-:Y:S02]  /*08e0*/  IMAD.MOV.U32 R2, RZ, RZ, R0 ;  /* 0x000000ffff027224 */ /* 0x000fe400078e0000 */
[----:B------:R-:W-:-:S04]  /*08f0*/  IMAD.MOV.U32 R3, RZ, RZ, 0x0 ;  /* 0x00000000ff037424 */ /* 0x000fc800078e00ff */
[----:B------:R-:W-:Y:S05]  /*0900*/  RET.REL.NODEC R2 `(_Z14distanceKernelPffl) ;  /* 0xfffffff402bc7950 */ /* 0x000fea0003c3ffff */
        .weak           $__internal_1_$__cuda_sm20_sqrt_rn_f32_slowpath
        .type           $__internal_1_$__cuda_sm20_sqrt_rn_f32_slowpath,@function
        .size           $__internal_1_$__cuda_sm20_sqrt_rn_f32_slowpath,(.L_x_13 - $__internal_1_$__cuda_sm20_sqrt_rn_f32_slowpath)
$__internal_1_$__cuda_sm20_sqrt_rn_f32_slowpath:
[----:B------:R-:W-:-:S13]  /*0910*/  LOP3.LUT P0, RZ, R6, 0x7fffffff, RZ, 0xc0, !PT ;  /* 0x7fffffff06ff7812 */ /* 0x000fda000780c0ff */
[----:B------:R-:W-:Y:S01]  /*0920*/  @!P0 MOV R2, R6 ;  /* 0x0000000600028202 */ /* 0x000fe20000000f00 */
[----:B------:R-:W-:Y:S06]  /*0930*/  @!P0 BRA `(.L_x_10) ;  /* 0x0000000000448947 */ /* 0x000fec0003800000 */
[----:B------:R-:W-:Y:S01]  /*0940*/  FSETP.GEU.FTZ.AND P0, PT, R6, RZ, PT ;  /* 0x000000ff0600720b */ /* 0x000fe20003f1e000 */
[----:B------:R-:W-:-:S12]  /*0950*/  IMAD.MOV.U32 R0, RZ, RZ, R6 ;  /* 0x000000ffff007224 */ /* 0x000fd800078e0006 */
[----:B------:R-:W-:Y:S01]  /*0960*/  @!P0 IMAD.MOV.U32 R2, RZ, RZ, 0x7fffffff ;  /* 0x7fffffffff028424 */ /* 0x000fe200078e00ff */
[----:B------:R-:W-:Y:S06]  /*0970*/  @!P0 BRA `(.L_x_10) ;  /* 0x0000000000348947 */ /* 0x000fec0003800000 */
[----:B------:R-:W-:-:S13]  /*0980*/  FSETP.GTU.FTZ.AND P0, PT, |R0|, +INF , PT ;  /* 0x7f8000000000780b */ /* 0x000fda0003f1c200 */
[----:B------:R-:W-:Y:S01]  /*0990*/  @P0 FADD.FTZ R2, R0, 1 ;  /* 0x3f80000000020421 */ /* 0x000fe20000010000 */
[----:B------:R-:W-:Y:S06]  /*09a0*/  @P0 BRA `(.L_x_10) ;  /* 0x0000000000280947 */ /* 0x000fec0003800000 */
[----:B------:R-:W-:-:S13]  /*09b0*/  FSETP.NEU.FTZ.AND P0, PT, |R0|, +INF , PT ;  /* 0x7f8000000000780b */ /* 0x000fda0003f1d200 */
[----:B------:R-:W-:-:S04]  /*09c0*/  @P0 FFMA R3, R0, 1.84467440737095516160e+19, RZ ;  /* 0x5f80000000030823 */ /* 0x000fc800000000ff */
[----:B------:R-:W0:Y:S02]  /*09d0*/  @P0 MUFU.RSQ R2, R3 ;  /* 0x0000000300020308 */ /* 0x000e240000001400 */
[----:B0-----:R-:W-:Y:S01]  /*09e0*/  @P0 FMUL.FTZ R6, R3, R2 ;  /* 0x0000000203060220 */ /* 0x001fe20000410000 */
[----:B------:R-:W-:Y:S01]  /*09f0*/  @P0 FMUL.FTZ R7, R2, 0.5 ;  /* 0x3f00000002070820 */ /* 0x000fe20000410000 */
[----:B------:R-:W-:Y:S02]  /*0a00*/  @!P0 IMAD.MOV.U32 R2, RZ, RZ, R0 ;  /* 0x000000ffff028224 */ /* 0x000fe400078e0000 */
[----:B------:R-:W-:-:S04]  /*0a10*/  @P0 FADD.FTZ R5, -R6, -RZ ;  /* 0x800000ff06050221 */ /* 0x000fc80000010100 */
[----:B------:R-:W-:-:S04]  /*0a20*/  @P0 FFMA R5, R6, R5, R3 ;  /* 0x0000000506050223 */ /* 0x000fc80000000003 */
[----:B------:R-:W-:-:S04]  /*0a30*/  @P0 FFMA R5, R5, R7, R6 ;  /* 0x0000000705050223 */ /* 0x000fc80000000006 */
[----:B------:R-:W-:-:S07]  /*0a40*/  @P0 FMUL.FTZ R2, R5, 2.3283064365386962891e-10 ;  /* 0x2f80000005020820 */ /* 0x000fce0000410000 */
.L_x_10:
[----:B------:R-:W-:Y:S02]  /*0a50*/  IMAD.MOV.U32 R7, RZ, RZ, R2 ;  /* 0x000000ffff077224 */ /* 0x000fe400078e0002 */
[----:B------:R-:W-:Y:S02]  /*0a60*/  IMAD.MOV.U32 R2, RZ, RZ, R8 ;  /* 0x000000ffff027224 */ /* 0x000fe400078e0008 */
[----:B------:R-:W-:-:S04]  /*0a70*/  IMAD.MOV.U32 R3, RZ, RZ, 0x0 ;  /* 0x00000000ff037424 */ /* 0x000fc800078e00ff */
[----:B------:R-:W-:Y:S05]  /*0a80*/  RET.REL.NODEC R2 `(_Z14distanceKernelPffl) ;  /* 0xfffffff4025c7950 */ /* 0x000fea0003c3ffff */
.L_x_11:
[----:B------:R-:W-:-:S00]  /*0a90*/  BRA `(.L_x_11) ;  /* 0xfffffffc00fc7947 */ /* 0x000fc0000383ffff */
[----:B------:R-:W-:-:S00]  /*0aa0*/  NOP ;  /* 0x0000000000007918 */ /* 0x000fc00000000000 */
        /* <DEDUP_REMOVED lines=13> */
.L_x_13:


//--------------------- .nv.shared.reserved.0     --------------------------
	.section	.nv.shared.reserved.0,"aw",@nobits
	.weak		__nv_reservedSMEM_offset_0_alias
	.size		__nv_reservedSMEM_offset_0_alias, 0, 64
	.other		__nv_reservedSMEM_offset_0_alias,@"STO_CUDA_RESERVED_SHARED STV_DEFAULT"
__nv_reservedSMEM_offset_0_alias:
	.zero		0
	.zero		64


//--------------------- .nv.constant0._Z14distanceKernelPffl --------------------------
	.section	.nv.constant0._Z14distanceKernelPffl,"a",@progbits
	.sectionflags	@""
	.align	4
.nv.constant0._Z14distanceKernelPffl:
	.zero		920


//--------------------- SYMBOLS --------------------------

	.type		.nv.reservedSmem.offset0,@object
	.size		.nv.reservedSmem.offset0,0x4
